//
// Generated by NVIDIA NVVM Compiler
//
// Compiler Build ID: CL-36424714
// Cuda compilation tools, release 13.0, V13.0.88
// Based on NVVM 20.0.0
//

.version 9.0
.target sm_100
.address_size 64

	// .globl	_Z6resizePhS_iiii

.visible .entry _Z6resizePhS_iiii(
	.param .u64 .ptr .align 1 _Z6resizePhS_iiii_param_0,
	.param .u64 .ptr .align 1 _Z6resizePhS_iiii_param_1,
	.param .u32 _Z6resizePhS_iiii_param_2,
	.param .u32 _Z6resizePhS_iiii_param_3,
	.param .u32 _Z6resizePhS_iiii_param_4,
	.param .u32 _Z6resizePhS_iiii_param_5
)
{
	.reg .pred 	%p<4>;
	.reg .b16 	%rs<2>;
	.reg .b32 	%r<21>;
	.reg .b32 	%f<14>;
	.reg .b64 	%rd<9>;

	ld.param.u64 	%rd1, [_Z6resizePhS_iiii_param_0];
	ld.param.u64 	%rd2, [_Z6resizePhS_iiii_param_1];
	ld.param.u32 	%r3, [_Z6resizePhS_iiii_param_2];
	ld.param.u32 	%r4, [_Z6resizePhS_iiii_param_3];
	ld.param.u32 	%r5, [_Z6resizePhS_iiii_param_4];
	ld.param.u32 	%r7, [_Z6resizePhS_iiii_param_5];
	mov.u32 	%r8, %tid.x;
	mov.u32 	%r9, %ntid.x;
	mov.u32 	%r10, %ctaid.x;
	mad.lo.s32 	%r1, %r9, %r10, %r8;
	mov.u32 	%r11, %tid.y;
	mov.u32 	%r12, %ntid.y;
	mov.u32 	%r13, %ctaid.y;
	mad.lo.s32 	%r14, %r12, %r13, %r11;
	setp.ge.s32 	%p1, %r1, %r5;
	setp.ge.s32 	%p2, %r14, %r7;
	or.pred  	%p3, %p1, %p2;
	@%p3 bra 	$L__BB0_2;
	cvta.to.global.u64 	%rd3, %rd1;
	cvta.to.global.u64 	%rd4, %rd2;
	mad.lo.s32 	%r15, %r5, %r14, %r1;
	cvt.rn.f32.s32 	%f1, %r1;
	div.s32 	%r16, %r3, %r5;
	cvt.rn.f32.s32 	%f2, %r16;
	mul.f32 	%f3, %f1, %f2;
	mov.f32 	%f4, 0f3F000000;
	copysign.f32 	%f5, %f3, %f4;
	add.rz.f32 	%f6, %f3, %f5;
	cvt.rzi.f32.f32 	%f7, %f6;
	cvt.rzi.s32.f32 	%r17, %f7;
	cvt.rn.f32.u32 	%f8, %r14;
	div.s32 	%r18, %r4, %r7;
	cvt.rn.f32.s32 	%f9, %r18;
	mul.f32 	%f10, %f8, %f9;
	copysign.f32 	%f11, %f10, %f4;
	add.rz.f32 	%f12, %f10, %f11;
	cvt.rzi.f32.f32 	%f13, %f12;
	cvt.rzi.s32.f32 	%r19, %f13;
	mad.lo.s32 	%r20, %r19, %r3, %r17;
	cvt.s64.s32 	%rd5, %r20;
	add.s64 	%rd6, %rd3, %rd5;
	ld.global.u8 	%rs1, [%rd6];
	cvt.s64.s32 	%rd7, %r15;
	add.s64 	%rd8, %rd4, %rd7;
	st.global.u8 	[%rd8], %rs1;
$L__BB0_2:
	ret;

}


// ===== COMPILED SASS (sm_100) =====

	.target	sm_100

	.elftype	@"ET_EXEC"


//--------------------- .note.nv.tkinfo           --------------------------
	.section	.note.nv.tkinfo,"",@"SHT_NOTE"
	.sectionflags	@"SHF_NOTE_NV_TKINFO"
	.tkinfo
        /*0018*/ 	.word	0x00000002
        /*0030*/ 	.string	""
        /*0030*/ 	.string	"ptxas"
        /*0030*/ 	.string	"Cuda compilation tools, release 13.0, V13.0.88"
        /*0030*/ 	.string	"Build cuda_13.0.r13.0/compiler.36424714_0"
        /*0030*/ 	.string	"-arch sm_100 -m 64 "



//--------------------- .note.nv.cuinfo           --------------------------
	.section	.note.nv.cuinfo,"",@"SHT_NOTE"
	.sectionflags	@"SHF_NOTE_NV_CUINFO"
        /*0018*/ 	.short	0x0002
        /*001a*/ 	.short	0x0064
        /*001c*/ 	.short	0x0082
	.zero		2


//--------------------- .nv.info                  --------------------------
	.section	.nv.info,"",@"SHT_CUDA_INFO"
	.align	4


	//----- nvinfo : EIATTR_REGCOUNT
	.align		4
        /*0000*/ 	.byte	0x04, 0x2f
        /*0002*/ 	.short	(.L_1 - .L_0)
	.align		4
.L_0:
        /*0004*/ 	.word	index@(_Z6resizePhS_iiii)
        /*0008*/ 	.word	0x00000014


	//----- nvinfo : EIATTR_FRAME_SIZE
	.align		4
.L_1:
        /*000c*/ 	.byte	0x04, 0x11
        /*000e*/ 	.short	(.L_3 - .L_2)
	.align		4
.L_2:
        /*0010*/ 	.word	index@(_Z6resizePhS_iiii)
        /*0014*/ 	.word	0x00000000


	//----- nvinfo : EIATTR_MIN_STACK_SIZE
	.align		4
.L_3:
        /*0018*/ 	.byte	0x04, 0x12
        /*001a*/ 	.short	(.L_5 - .L_4)
	.align		4
.L_4:
        /*001c*/ 	.word	index@(_Z6resizePhS_iiii)
        /*0020*/ 	.word	0x00000000
.L_5:


//--------------------- .nv.compat                --------------------------
	.section	.nv.compat,"",@"SHT_CUDA_COMPAT_INFO"
	.align	4
        /*0000*/ 	.byte	0x02, 0x09, 0x00, 0x00, 0x02, 0x02, 0x01, 0x00, 0x02, 0x05, 0x05, 0x00, 0x03, 0x07, 0x01, 0x01
        /*0010*/ 	.byte	0x02, 0x03, 0x00, 0x00, 0x02, 0x06, 0x01, 0x00, 0x04, 0x0b, 0x08, 0x00, 0x09, 0x00, 0x00, 0x00
        /*0020*/ 	.byte	0x00, 0x00, 0x00, 0x00


//--------------------- .nv.info._Z6resizePhS_iiii --------------------------
	.section	.nv.info._Z6resizePhS_iiii,"",@"SHT_CUDA_INFO"
	.sectionflags	@""
	.align	4


	//----- nvinfo : EIATTR_CUDA_API_VERSION
	.align		4
        /*0000*/ 	.byte	0x04, 0x37
        /*0002*/ 	.short	(.L_7 - .L_6)
.L_6:
        /*0004*/ 	.word	0x00000082


	//----- nvinfo : EIATTR_KPARAM_INFO
	.align		4
.L_7:
        /*0008*/ 	.byte	0x04, 0x17
        /*000a*/ 	.short	(.L_9 - .L_8)
.L_8:
        /*000c*/ 	.word	0x00000000
        /*0010*/ 	.short	0x0005
        /*0012*/ 	.short	0x001c
        /*0014*/ 	.byte	0x00, 0xf0, 0x11, 0x00


	//----- nvinfo : EIATTR_KPARAM_INFO
	.align		4
.L_9:
        /*0018*/ 	.byte	0x04, 0x17
        /*001a*/ 	.short	(.L_11 - .L_10)
.L_10:
        /*001c*/ 	.word	0x00000000
        /*0020*/ 	.short	0x0004
        /*0022*/ 	.short	0x0018
        /*0024*/ 	.byte	0x00, 0xf0, 0x11, 0x00


	//----- nvinfo : EIATTR_KPARAM_INFO
	.align		4
.L_11:
        /*0028*/ 	.byte	0x04, 0x17
        /*002a*/ 	.short	(.L_13 - .L_12)
.L_12:
        /*002c*/ 	.word	0x00000000
        /*0030*/ 	.short	0x0003
        /*0032*/ 	.short	0x0014
        /*0034*/ 	.byte	0x00, 0xf0, 0x11, 0x00


	//----- nvinfo : EIATTR_KPARAM_INFO
	.align		4
.L_13:
        /*0038*/ 	.byte	0x04, 0x17
        /*003a*/ 	.short	(.L_15 - .L_14)
.L_14:
        /*003c*/ 	.word	0x00000000
        /*0040*/ 	.short	0x0002
        /*0042*/ 	.short	0x0010
        /*0044*/ 	.byte	0x00, 0xf0, 0x11, 0x00


	//----- nvinfo : EIATTR_KPARAM_INFO
	.align		4
.L_15:
        /*0048*/ 	.byte	0x04, 0x17
        /*004a*/ 	.short	(.L_17 - .L_16)
.L_16:
        /*004c*/ 	.word	0x00000000
        /*0050*/ 	.short	0x0001
        /*0052*/ 	.short	0x0008
        /*0054*/ 	.byte	0x00, 0xf5, 0x21, 0x00


	//----- nvinfo : EIATTR_KPARAM_INFO
	.align		4
.L_17:
        /*0058*/ 	.byte	0x04, 0x17
        /*005a*/ 	.short	(.L_19 - .L_18)
.L_18:
        /*005c*/ 	.word	0x00000000
        /*0060*/ 	.short	0x0000
        /*0062*/ 	.short	0x0000
        /*0064*/ 	.byte	0x00, 0xf5, 0x21, 0x00


	//----- nvinfo : EIATTR_SPARSE_MMA_MASK
	.align		4
.L_19:
        /*0068*/ 	.byte	0x03, 0x50
        /*006a*/ 	.short	0x0000


	//----- nvinfo : EIATTR_MAXREG_COUNT
	.align		4
        /*006c*/ 	.byte	0x03, 0x1b
        /*006e*/ 	.short	0x00ff


	//----- nvinfo : EIATTR_MERCURY_ISA_VERSION
	.align		4
        /*0070*/ 	.byte	0x03, 0x5f
        /*0072*/ 	.short	0x0101


	//----- nvinfo : EIATTR_VRC_CTA_INIT_COUNT
	.align		4
        /*0074*/ 	.byte	0x02, 0x4a
	.zero		1
	.zero		1


	//----- nvinfo : EIATTR_EXIT_INSTR_OFFSETS
	.align		4
        /*0078*/ 	.byte	0x04, 0x1c
        /*007a*/ 	.short	(.L_21 - .L_20)


	//   ....[0]....
.L_20:
        /*007c*/ 	.word	0x000000c0


	//   ....[1]....
        /*0080*/ 	.word	0x00000560


	//----- nvinfo : EIATTR_CBANK_PARAM_SIZE
	.align		4
.L_21:
        /*0084*/ 	.byte	0x03, 0x19
        /*0086*/ 	.short	0x0020


	//----- nvinfo : EIATTR_PARAM_CBANK
	.align		4
        /*0088*/ 	.byte	0x04, 0x0a
        /*008a*/ 	.short	(.L_23 - .L_22)
	.align		4
.L_22:
        /*008c*/ 	.word	index@(.nv.constant0._Z6resizePhS_iiii)
        /*0090*/ 	.short	0x0380
        /*0092*/ 	.short	0x0020


	//----- nvinfo : EIATTR_SW_WAR
	.align		4
.L_23:
        /*0094*/ 	.byte	0x04, 0x36
        /*0096*/ 	.short	(.L_25 - .L_24)
.L_24:
        /*0098*/ 	.word	0x00000008
.L_25:


//--------------------- .nv.callgraph             --------------------------
	.section	.nv.callgraph,"",@"SHT_CUDA_CALLGRAPH"
	.align	4
	.sectionentsize	8
	.align		4
        /*0000*/ 	.word	0x00000000
	.align		4
        /*0004*/ 	.word	0xffffffff
	.align		4
        /*0008*/ 	.word	0x00000000
	.align		4
        /*000c*/ 	.word	0xfffffffe
	.align		4
        /*0010*/ 	.word	0x00000000
	.align		4
        /*0014*/ 	.word	0xfffffffd
	.align		4
        /*0018*/ 	.word	0x00000000
	.align		4
        /*001c*/ 	.word	0xfffffffc


//--------------------- .text._Z6resizePhS_iiii   --------------------------
	.section	.text._Z6resizePhS_iiii,"ax",@progbits
	.align	128
        .global         _Z6resizePhS_iiii
        .type           _Z6resizePhS_iiii,@function
        .size           _Z6resizePhS_iiii,(.L_x_1 - _Z6resizePhS_iiii)
        .other          _Z6resizePhS_iiii,@"STO_CUDA_ENTRY STV_DEFAULT"
_Z6resizePhS_iiii:
.text._Z6resizePhS_iiii:
[----:B------:R-:W-:Y:S01]  /*0000*/  LDC R1, c[0x0][0x37c] ;  /* 0x0000df00ff017b82 */ /* 0x000fe20000000800 */
[----:B------:R-:W0:Y:S01]  /*0010*/  S2R R0, SR_TID.Y ;  /* 0x0000000000007919 */ /* 0x000e220000002200 */
[----:B------:R-:W1:Y:S06]  /*0020*/  LDCU UR4, c[0x0][0x360] ;  /* 0x00006c00ff0477ac */ /* 0x000e6c0008000800 */
[----:B------:R-:W2:Y:S01]  /*0030*/  LDC.64 R2, c[0x0][0x398] ;  /* 0x0000e600ff027b82 */ /* 0x000ea20000000a00 */
[----:B------:R-:W0:Y:S01]  /*0040*/  S2R R7, SR_CTAID.Y ;  /* 0x0000000000077919 */ /* 0x000e220000002600 */
[----:B------:R-:W0:Y:S01]  /*0050*/  LDCU UR5, c[0x0][0x364] ;  /* 0x00006c80ff0577ac */ /* 0x000e220008000800 */
[----:B------:R-:W1:Y:S01]  /*0060*/  S2R R5, SR_TID.X ;  /* 0x0000000000057919 */ /* 0x000e620000002100 */
[----:B------:R-:W1:Y:S01]  /*0070*/  S2R R4, SR_CTAID.X ;  /* 0x0000000000047919 */ /* 0x000e620000002500 */
[----:B0-----:R-:W-:-:S05]  /*0080*/  IMAD R0, R7, UR5, R0 ;  /* 0x0000000507007c24 */ /* 0x001fca000f8e0200 */
[----:B--2---:R-:W-:Y:S01]  /*0090*/  ISETP.GE.AND P0, PT, R0, R3, PT ;  /* 0x000000030000720c */ /* 0x004fe20003f06270 */
[----:B-1----:R-:W-:-:S05]  /*00a0*/  IMAD R5, R4, UR4, R5 ;  /* 0x0000000404057c24 */ /* 0x002fca000f8e0205 */
[----:B------:R-:W-:-:S13]  /*00b0*/  ISETP.GE.OR P0, PT, R5, R2, P0 ;  /* 0x000000020500720c */ /* 0x000fda0000706670 */
[----:B------:R-:W-:Y:S05]  /*00c0*/  @P0 EXIT ;  /* 0x000000000000094d */ /* 0x000fea0003800000 */
[----:B------:R-:W-:Y:S01]  /*00d0*/  IABS R4, R2 ;  /* 0x0000000200047213 */ /* 0x000fe20000000000 */
[----:B------:R-:W0:Y:S01]  /*00e0*/  LDC R7, c[0x0][0x390] ;  /* 0x0000e400ff077b82 */ /* 0x000e220000000800 */
[----:B------:R-:W-:Y:S01]  /*00f0*/  IABS R6, R3 ;  /* 0x0000000300067213 */ /* 0x000fe20000000000 */
[----:B------:R-:W1:Y:S01]  /*0100*/  LDCU.128 UR8, c[0x0][0x380] ;  /* 0x00007000ff0877ac */ /* 0x000e620008000c00 */
[----:B------:R-:W2:Y:S01]  /*0110*/  I2F.RP R13, R4 ;  /* 0x00000004000d7306 */ /* 0x000ea20000209400 */
[----:B------:R-:W3:Y:S04]  /*0120*/  LDCU.64 UR4, c[0x0][0x358] ;  /* 0x00006b00ff0477ac */ /* 0x000ee80008000a00 */
[----:B------:R-:W4:Y:S03]  /*0130*/  LDC R12, c[0x0][0x394] ;  /* 0x0000e500ff0c7b82 */ /* 0x000f260000000800 */
[----:B------:R-:W5:Y:S08]  /*0140*/  I2F.RP R14, R6 ;  /* 0x00000006000e7306 */ /* 0x000f700000209400 */
[----:B--2---:R-:W2:Y:S08]  /*0150*/  MUFU.RCP R13, R13 ;  /* 0x0000000d000d7308 */ /* 0x004eb00000001000 */
[----:B-----5:R-:W5:Y:S01]  /*0160*/  MUFU.RCP R14, R14 ;  /* 0x0000000e000e7308 */ /* 0x020f620000001000 */
[----:B--2---:R-:W-:-:S07]  /*0170*/  VIADD R10, R13, 0xffffffe ;  /* 0x0ffffffe0d0a7836 */ /* 0x004fce0000000000 */
[----:B------:R2:W1:Y:S01]  /*0180*/  F2I.FTZ.U32.TRUNC.NTZ R11, R10 ;  /* 0x0000000a000b7305 */ /* 0x000462000021f000 */
[----:B-----5:R-:W-:Y:S01]  /*0190*/  VIADD R8, R14, 0xffffffe ;  /* 0x0ffffffe0e087836 */ /* 0x020fe20000000000 */
[----:B0-----:R-:W-:-:S06]  /*01a0*/  IABS R14, R7 ;  /* 0x00000007000e7213 */ /* 0x001fcc0000000000 */
[----:B------:R0:W5:Y:S01]  /*01b0*/  F2I.FTZ.U32.TRUNC.NTZ R9, R8 ;  /* 0x0000000800097305 */ /* 0x000162000021f000 */
[----:B--2---:R-:W-:Y:S02]  /*01c0*/  IMAD.MOV.U32 R10, RZ, RZ, RZ ;  /* 0x000000ffff0a7224 */ /* 0x004fe400078e00ff */
[--C-:B-1----:R-:W-:Y:S02]  /*01d0*/  IMAD.MOV R15, RZ, RZ, -R11.reuse ;  /* 0x000000ffff0f7224 */ /* 0x102fe400078e0a0b */
[----:B0-----:R-:W-:Y:S02]  /*01e0*/  IMAD.MOV.U32 R8, RZ, RZ, RZ ;  /* 0x000000ffff087224 */ /* 0x001fe400078e00ff */
[----:B------:R-:W-:Y:S01]  /*01f0*/  IMAD R13, R15, R4, RZ ;  /* 0x000000040f0d7224 */ /* 0x000fe200078e02ff */
[----:B----4-:R-:W-:Y:S02]  /*0200*/  IABS R15, R12 ;  /* 0x0000000c000f7213 */ /* 0x010fe40000000000 */
[----:B------:R-:W-:Y:S01]  /*0210*/  LOP3.LUT R12, R12, R3, RZ, 0x3c, !PT ;  /* 0x000000030c0c7212 */ /* 0x000fe200078e3cff */
[----:B------:R-:W-:Y:S01]  /*0220*/  IMAD.HI.U32 R10, R11, R13, R10 ;  /* 0x0000000d0b0a7227 */ /* 0x000fe200078e000a */
[----:B-----5:R-:W-:-:S02]  /*0230*/  IADD3 R17, PT, PT, RZ, -R9, RZ ;  /* 0x80000009ff117210 */ /* 0x020fc40007ffe0ff */
[----:B------:R-:W-:Y:S01]  /*0240*/  ISETP.GE.AND P1, PT, R12, RZ, PT ;  /* 0x000000ff0c00720c */ /* 0x000fe20003f26270 */
[----:B------:R-:W-:Y:S02]  /*0250*/  IMAD.MOV.U32 R11, RZ, RZ, R14 ;  /* 0x000000ffff0b7224 */ /* 0x000fe400078e000e */
[----:B------:R-:W-:Y:S02]  /*0260*/  IMAD R13, R17, R6, RZ ;  /* 0x00000006110d7224 */ /* 0x000fe400078e02ff */
[----:B------:R-:W-:-:S04]  /*0270*/  IMAD.HI.U32 R10, R10, R11, RZ ;  /* 0x0000000b0a0a7227 */ /* 0x000fc800078e00ff */
[----:B------:R-:W-:Y:S01]  /*0280*/  IMAD.HI.U32 R8, R9, R13, R8 ;  /* 0x0000000d09087227 */ /* 0x000fe200078e0008 */
[----:B------:R-:W-:-:S03]  /*0290*/  MOV R13, R15 ;  /* 0x0000000f000d7202 */ /* 0x000fc60000000f00 */
[----:B------:R-:W-:Y:S02]  /*02a0*/  IMAD.MOV R9, RZ, RZ, -R10 ;  /* 0x000000ffff097224 */ /* 0x000fe400078e0a0a */
[----:B------:R-:W-:-:S04]  /*02b0*/  IMAD.HI.U32 R8, R8, R13, RZ ;  /* 0x0000000d08087227 */ /* 0x000fc800078e00ff */
[----:B------:R-:W-:Y:S02]  /*02c0*/  IMAD.MOV R14, RZ, RZ, -R8 ;  /* 0x000000ffff0e7224 */ /* 0x000fe400078e0a08 */
[----:B------:R-:W-:Y:S02]  /*02d0*/  IMAD R9, R4, R9, R11 ;  /* 0x0000000904097224 */ /* 0x000fe400078e020b */
[----:B------:R-:W-:-:S03]  /*02e0*/  IMAD R11, R6, R14, R13 ;  /* 0x0000000e060b7224 */ /* 0x000fc600078e020d */
[----:B------:R-:W-:Y:S02]  /*02f0*/  ISETP.GT.U32.AND P0, PT, R4, R9, PT ;  /* 0x000000090400720c */ /* 0x000fe40003f04070 */
[----:B------:R-:W-:-:S11]  /*0300*/  ISETP.GT.U32.AND P4, PT, R6, R11, PT ;  /* 0x0000000b0600720c */ /* 0x000fd60003f84070 */
[----:B------:R-:W-:Y:S02]  /*0310*/  @!P0 IMAD.IADD R9, R9, 0x1, -R4 ;  /* 0x0000000109098824 */ /* 0x000fe400078e0a04 */
[----:B------:R-:W-:Y:S01]  /*0320*/  @!P4 IADD3 R11, PT, PT, R11, -R6, RZ ;  /* 0x800000060b0bc210 */ /* 0x000fe20007ffe0ff */
[----:B------:R-:W-:Y:S01]  /*0330*/  @!P0 VIADD R10, R10, 0x1 ;  /* 0x000000010a0a8836 */ /* 0x000fe20000000000 */
[----:B------:R-:W-:Y:S01]  /*0340*/  ISETP.NE.AND P0, PT, R2, RZ, PT ;  /* 0x000000ff0200720c */ /* 0x000fe20003f05270 */
[----:B------:R-:W-:Y:S01]  /*0350*/  @!P4 VIADD R8, R8, 0x1 ;  /* 0x000000010808c836 */ /* 0x000fe20000000000 */
[----:B------:R-:W-:Y:S02]  /*0360*/  ISETP.GE.U32.AND P5, PT, R9, R4, PT ;  /* 0x000000040900720c */ /* 0x000fe40003fa6070 */
[----:B------:R-:W-:Y:S02]  /*0370*/  LOP3.LUT R4, R7, R2, RZ, 0x3c, !PT ;  /* 0x0000000207047212 */ /* 0x000fe400078e3cff */
[----:B------:R-:W-:-:S02]  /*0380*/  ISETP.GE.U32.AND P3, PT, R11, R6, PT ;  /* 0x000000060b00720c */ /* 0x000fc40003f66070 */
[----:B------:R-:W-:Y:S02]  /*0390*/  ISETP.GE.AND P2, PT, R4, RZ, PT ;  /* 0x000000ff0400720c */ /* 0x000fe40003f46270 */
[----:B------:R-:W-:Y:S02]  /*03a0*/  ISETP.NE.AND P4, PT, R3, RZ, PT ;  /* 0x000000ff0300720c */ /* 0x000fe40003f85270 */
[----:B------:R-:W-:Y:S02]  /*03b0*/  I2FP.F32.S32 R4, R5 ;  /* 0x0000000500047245 */ /* 0x000fe40000201400 */
[----:B------:R-:W-:Y:S02]  /*03c0*/  I2FP.F32.U32 R6, R0 ;  /* 0x0000000000067245 */ /* 0x000fe40000201000 */
[----:B------:R-:W-:-:S03]  /*03d0*/  @P5 IADD3 R10, PT, PT, R10, 0x1, RZ ;  /* 0x000000010a0a5810 */ /* 0x000fc60007ffe0ff */
[----:B------:R-:W-:Y:S02]  /*03e0*/  @P3 VIADD R8, R8, 0x1 ;  /* 0x0000000108083836 */ /* 0x000fe40000000000 */
[----:B------:R-:W-:Y:S01]  /*03f0*/  @!P2 IMAD.MOV R10, RZ, RZ, -R10 ;  /* 0x000000ffff0aa224 */ /* 0x000fe200078e0a0a */
[----:B------:R-:W-:Y:S02]  /*0400*/  @!P0 LOP3.LUT R10, RZ, R2, RZ, 0x33, !PT ;  /* 0x00000002ff0a8212 */ /* 0x000fe400078e33ff */
[----:B------:R-:W-:Y:S02]  /*0410*/  @!P1 IADD3 R8, PT, PT, -R8, RZ, RZ ;  /* 0x000000ff08089210 */ /* 0x000fe40007ffe1ff */
[----:B------:R-:W-:Y:S02]  /*0420*/  @!P4 LOP3.LUT R8, RZ, R3, RZ, 0x33, !PT ;  /* 0x00000003ff08c212 */ /* 0x000fe400078e33ff */
[----:B------:R-:W-:Y:S02]  /*0430*/  I2FP.F32.S32 R3, R10 ;  /* 0x0000000a00037245 */ /* 0x000fe40000201400 */
[----:B------:R-:W-:Y:S01]  /*0440*/  I2FP.F32.S32 R9, R8 ;  /* 0x0000000800097245 */ /* 0x000fe20000201400 */
[----:B------:R-:W-:-:S02]  /*0450*/  IMAD.MOV.U32 R8, RZ, RZ, 0x3f000000 ;  /* 0x3f000000ff087424 */ /* 0x000fc400078e00ff */
[----:B------:R-:W-:Y:S02]  /*0460*/  FMUL R3, R4, R3 ;  /* 0x0000000304037220 */ /* 0x000fe40000400000 */
[----:B------:R-:W-:-:S03]  /*0470*/  FMUL R6, R6, R9 ;  /* 0x0000000906067220 */ /* 0x000fc60000400000 */
[C---:B------:R-:W-:Y:S02]  /*0480*/  LOP3.LUT R4, R8.reuse, 0x80000000, R3, 0xb8, !PT ;  /* 0x8000000008047812 */ /* 0x040fe400078eb803 */
[----:B------:R-:W-:-:S03]  /*0490*/  LOP3.LUT R9, R8, 0x80000000, R6, 0xb8, !PT ;  /* 0x8000000008097812 */ /* 0x000fc600078eb806 */
[----:B------:R-:W-:Y:S02]  /*04a0*/  FADD.RZ R4, R3, R4 ;  /* 0x0000000403047221 */ /* 0x000fe4000000c000 */
[----:B------:R-:W-:-:S04]  /*04b0*/  FADD.RZ R9, R6, R9 ;  /* 0x0000000906097221 */ /* 0x000fc8000000c000 */
[----:B------:R-:W-:Y:S08]  /*04c0*/  F2I.TRUNC.NTZ R4, R4 ;  /* 0x0000000400047305 */ /* 0x000ff0000020f100 */
[----:B------:R-:W0:Y:S02]  /*04d0*/  F2I.TRUNC.NTZ R6, R9 ;  /* 0x0000000900067305 */ /* 0x000e24000020f100 */
[----:B0-----:R-:W-:-:S05]  /*04e0*/  IMAD R7, R6, R7, R4 ;  /* 0x0000000706077224 */ /* 0x001fca00078e0204 */
[----:B------:R-:W-:-:S04]  /*04f0*/  IADD3 R6, P0, PT, R7, UR8, RZ ;  /* 0x0000000807067c10 */ /* 0x000fc8000ff1e0ff */
[----:B------:R-:W-:-:S06]  /*0500*/  LEA.HI.X.SX32 R7, R7, UR9, 0x1, P0 ;  /* 0x0000000907077c11 */ /* 0x000fcc00080f0eff */
[----:B---3--:R-:W2:Y:S01]  /*0510*/  LDG.E.U8 R7, desc[UR4][R6.64] ;  /* 0x0000000406077981 */ /* 0x008ea2000c1e1100 */
[----:B------:R-:W-:-:S05]  /*0520*/  IMAD R0, R0, R2, R5 ;  /* 0x0000000200007224 */ /* 0x000fca00078e0205 */
[----:B------:R-:W-:-:S04]  /*0530*/  IADD3 R2, P0, PT, R0, UR10, RZ ;  /* 0x0000000a00027c10 */ /* 0x000fc8000ff1e0ff */
[----:B------:R-:W-:-:S05]  /*0540*/  LEA.HI.X.SX32 R3, R0, UR11, 0x1, P0 ;  /* 0x0000000b00037c11 */ /* 0x000fca00080f0eff */
[----:B--2---:R-:W-:Y:S01]  /*0550*/  STG.E.U8 desc[UR4][R2.64], R7 ;  /* 0x0000000702007986 */ /* 0x004fe2000c101104 */
[----:B------:R-:W-:Y:S05]  /*0560*/  EXIT ;  /* 0x000000000000794d */ /* 0x000fea0003800000 */
.L_x_0:
[----:B------:R-:W-:-:S00]  /*0570*/  BRA `(.L_x_0) ;  /* 0xfffffffc00fc7947 */ /* 0x000fc0000383ffff */
[----:B------:R-:W-:-:S00]  /*0580*/  NOP ;  /* 0x0000000000007918 */ /* 0x000fc00000000000 */
[----:B------:R-:W-:-:S00]  /*0590*/  NOP ;  /* 0x0000000000007918 */ /* 0x000fc00000000000 */
[----:B------:R-:W-:-:S00]  /*05a0*/  NOP ;  /* 0x0000000000007918 */ /* 0x000fc00000000000 */
[----:B------:R-:W-:-:S00]  /*05b0*/  NOP ;  /* 0x0000000000007918 */ /* 0x000fc00000000000 */
[----:B------:R-:W-:-:S00]  /*05c0*/  NOP ;  /* 0x0000000000007918 */ /* 0x000fc00000000000 */
[----:B------:R-:W-:-:S00]  /*05d0*/  NOP ;  /* 0x0000000000007918 */ /* 0x000fc00000000000 */
[----:B------:R-:W-:-:S00]  /*05e0*/  NOP ;  /* 0x0000000000007918 */ /* 0x000fc00000000000 */
[----:B------:R-:W-:-:S00]  /*05f0*/  NOP ;  /* 0x0000000000007918 */ /* 0x000fc00000000000 */
.L_x_1:


//--------------------- .nv.shared.reserved.0     --------------------------
	.section	.nv.shared.reserved.0,"aw",@nobits
	.weak		__nv_reservedSMEM_offset_0_alias
	.size		__nv_reservedSMEM_offset_0_alias, 0, 64
	.other		__nv_reservedSMEM_offset_0_alias,@"STO_CUDA_RESERVED_SHARED STV_DEFAULT"
__nv_reservedSMEM_offset_0_alias:
	.zero		0
	.zero		64


//--------------------- .nv.constant0._Z6resizePhS_iiii --------------------------
	.section	.nv.constant0._Z6resizePhS_iiii,"a",@progbits
	.sectionflags	@""
	.align	4
.nv.constant0._Z6resizePhS_iiii:
	.zero		928


//--------------------- SYMBOLS --------------------------

	.type		.nv.reservedSmem.offset0,@object
	.size		.nv.reservedSmem.offset0,0x4
